//
// Generated by NVIDIA NVVM Compiler
//
// Compiler Build ID: CL-36424714
// Cuda compilation tools, release 13.0, V13.0.88
// Based on NVVM 20.0.0
//

.version 9.0
.target sm_100
.address_size 64

	// .globl	reduce_max_arbitrary
.extern .shared .align 16 .b8 s[];

.visible .entry reduce_max_arbitrary(
	.param .u64 .ptr .align 1 reduce_max_arbitrary_param_0,
	.param .u64 .ptr .align 1 reduce_max_arbitrary_param_1,
	.param .u32 reduce_max_arbitrary_param_2
)
{
	.reg .pred 	%p<31>;
	.reg .b32 	%r<30>;
	.reg .b32 	%f<50>;
	.reg .b64 	%rd<112>;

	ld.param.s32 	%rd6, [reduce_max_arbitrary_param_2];
	mov.u32 	%r9, %tid.x;
	mov.u32 	%r10, %ctaid.x;
	cvt.u64.u32 	%rd1, %r10;
	mov.u32 	%r28, %ntid.x;
	cvt.u64.u32 	%rd2, %r28;
	mul.wide.u32 	%rd38, %r28, %r10;
	shl.b64 	%rd39, %rd38, 1;
	cvt.u64.u32 	%rd3, %r9;
	add.s64 	%rd111, %rd39, %rd3;
	mov.u32 	%r11, %nctaid.x;
	cvt.u64.u32 	%rd5, %r11;
	setp.ge.s64 	%p1, %rd111, %rd6;
	mov.f32 	%f44, 0fFF800000;
	@%p1 bra 	$L__BB0_21;
	shl.b64 	%rd40, %rd5, 1;
	shl.b64 	%rd41, %rd1, 1;
	add.s64 	%rd42, %rd40, %rd41;
	mul.lo.s64 	%rd43, %rd42, %rd2;
	add.s64 	%rd44, %rd43, %rd3;
	max.u64 	%rd45, %rd44, %rd6;
	sub.s64 	%rd46, %rd45, %rd43;
	setp.ne.s64 	%p2, %rd46, %rd3;
	selp.u64 	%rd7, 1, 0, %p2;
	add.s64 	%rd47, %rd7, %rd3;
	sub.s64 	%rd8, %rd46, %rd47;
	mul.lo.s64 	%rd48, %rd2, %rd5;
	shl.b64 	%rd9, %rd48, 1;
	or.b64  	%rd49, %rd8, %rd9;
	and.b64  	%rd50, %rd49, -4294967296;
	setp.ne.s64 	%p3, %rd50, 0;
	@%p3 bra 	$L__BB0_3;
	cvt.u32.u64 	%r12, %rd9;
	cvt.u32.u64 	%r13, %rd8;
	div.u32 	%r14, %r13, %r12;
	cvt.u64.u32 	%rd105, %r14;
	bra.uni 	$L__BB0_4;
$L__BB0_3:
	div.u64 	%rd105, %rd8, %rd9;
$L__BB0_4:
	add.s64 	%rd13, %rd105, %rd7;
	and.b64  	%rd51, %rd13, 3;
	setp.eq.s64 	%p4, %rd51, 3;
	mov.f32 	%f44, 0fFF800000;
	@%p4 bra 	$L__BB0_10;
	ld.param.u64 	%rd102, [reduce_max_arbitrary_param_0];
	shl.b64 	%rd52, %rd3, 2;
	cvta.to.global.u64 	%rd53, %rd102;
	add.s64 	%rd107, %rd53, %rd52;
	mul.lo.s64 	%rd15, %rd2, %rd1;
	add.s64 	%rd54, %rd13, 1;
	and.b64  	%rd55, %rd54, 3;
	neg.s64 	%rd106, %rd55;
	mov.f32 	%f44, 0fFF800000;
	mov.u64 	%rd108, %rd3;
$L__BB0_6:
	.pragma "nounroll";
	shl.b64 	%rd56, %rd15, 3;
	add.s64 	%rd57, %rd107, %rd56;
	ld.global.nc.f32 	%f27, [%rd57];
	setp.gt.f32 	%p5, %f27, %f44;
	selp.f32 	%f44, %f27, %f44, %p5;
	mul.lo.s64 	%rd59, %rd1, %rd2;
	shl.b64 	%rd60, %rd59, 1;
	add.s64 	%rd61, %rd60, %rd2;
	add.s64 	%rd62, %rd61, %rd108;
	setp.ge.s64 	%p6, %rd62, %rd6;
	@%p6 bra 	$L__BB0_8;
	mul.wide.u32 	%rd63, %r10, 8;
	or.b64  	%rd64, %rd63, 4;
	mad.lo.s64 	%rd65, %rd64, %rd2, %rd107;
	ld.global.nc.f32 	%f28, [%rd65];
	setp.gt.f32 	%p7, %f28, %f44;
	selp.f32 	%f44, %f28, %f44, %p7;
$L__BB0_8:
	shl.b64 	%rd67, %rd48, 1;
	add.s64 	%rd108, %rd108, %rd67;
	shl.b64 	%rd68, %rd48, 3;
	add.s64 	%rd107, %rd107, %rd68;
	add.s64 	%rd106, %rd106, 1;
	setp.ne.s64 	%p8, %rd106, 0;
	@%p8 bra 	$L__BB0_6;
	shl.b64 	%rd69, %rd15, 1;
	add.s64 	%rd111, %rd69, %rd108;
$L__BB0_10:
	setp.lt.u64 	%p9, %rd13, 3;
	@%p9 bra 	$L__BB0_21;
	ld.param.u64 	%rd103, [reduce_max_arbitrary_param_0];
	shl.b64 	%rd25, %rd48, 3;
	shl.b64 	%rd71, %rd48, 1;
	add.s64 	%rd26, %rd71, %rd2;
	mad.lo.s64 	%rd27, %rd48, 6, %rd2;
	shl.b64 	%rd72, %rd111, 2;
	cvta.to.global.u64 	%rd73, %rd103;
	add.s64 	%rd110, %rd73, %rd72;
	shl.b64 	%rd74, %rd5, 4;
	or.b64  	%rd75, %rd74, 4;
	mul.lo.s64 	%rd29, %rd75, %rd2;
	shl.b64 	%rd76, %rd5, 3;
	or.b64  	%rd77, %rd76, 4;
	mul.lo.s64 	%rd30, %rd77, %rd2;
	mov.u32 	%r17, %nctaid.x;
$L__BB0_12:
	ld.global.nc.f32 	%f29, [%rd110];
	setp.gt.f32 	%p10, %f29, %f44;
	selp.f32 	%f45, %f29, %f44, %p10;
	add.s64 	%rd78, %rd2, %rd111;
	setp.ge.s64 	%p11, %rd78, %rd6;
	@%p11 bra 	$L__BB0_14;
	shl.b64 	%rd79, %rd2, 2;
	add.s64 	%rd80, %rd110, %rd79;
	ld.global.nc.f32 	%f30, [%rd80];
	setp.gt.f32 	%p12, %f30, %f45;
	selp.f32 	%f45, %f30, %f45, %p12;
$L__BB0_14:
	add.s64 	%rd81, %rd110, %rd25;
	ld.global.nc.f32 	%f31, [%rd81];
	setp.gt.f32 	%p13, %f31, %f45;
	selp.f32 	%f46, %f31, %f45, %p13;
	add.s64 	%rd82, %rd26, %rd111;
	setp.ge.s64 	%p14, %rd82, %rd6;
	@%p14 bra 	$L__BB0_16;
	add.s64 	%rd83, %rd110, %rd30;
	ld.global.nc.f32 	%f32, [%rd83];
	setp.gt.f32 	%p15, %f32, %f46;
	selp.f32 	%f46, %f32, %f46, %p15;
$L__BB0_16:
	cvt.u64.u32 	%rd84, %r17;
	mul.lo.s64 	%rd85, %rd2, %rd84;
	shl.b64 	%rd86, %rd85, 4;
	add.s64 	%rd87, %rd110, %rd86;
	ld.global.nc.f32 	%f33, [%rd87];
	setp.gt.f32 	%p16, %f33, %f46;
	selp.f32 	%f47, %f33, %f46, %p16;
	shl.b64 	%rd88, %rd85, 2;
	add.s64 	%rd89, %rd88, %rd2;
	add.s64 	%rd90, %rd89, %rd111;
	setp.ge.s64 	%p17, %rd90, %rd6;
	@%p17 bra 	$L__BB0_18;
	add.s64 	%rd91, %rd110, %rd29;
	ld.global.nc.f32 	%f34, [%rd91];
	setp.gt.f32 	%p18, %f34, %f47;
	selp.f32 	%f47, %f34, %f47, %p18;
$L__BB0_18:
	mad.lo.s64 	%rd94, %rd85, 24, %rd110;
	ld.global.nc.f32 	%f35, [%rd94];
	setp.gt.f32 	%p19, %f35, %f47;
	selp.f32 	%f44, %f35, %f47, %p19;
	add.s64 	%rd95, %rd27, %rd111;
	setp.ge.s64 	%p20, %rd95, %rd6;
	@%p20 bra 	$L__BB0_20;
	mul.wide.u32 	%rd96, %r17, 24;
	or.b64  	%rd97, %rd96, 4;
	mad.lo.s64 	%rd98, %rd97, %rd2, %rd110;
	ld.global.nc.f32 	%f36, [%rd98];
	setp.gt.f32 	%p21, %f36, %f44;
	selp.f32 	%f44, %f36, %f44, %p21;
$L__BB0_20:
	add.s64 	%rd111, %rd111, %rd25;
	shl.b64 	%rd101, %rd85, 5;
	add.s64 	%rd110, %rd110, %rd101;
	setp.lt.s64 	%p22, %rd111, %rd6;
	@%p22 bra 	$L__BB0_12;
$L__BB0_21:
	cvt.u32.u64 	%r21, %rd3;
	shl.b32 	%r22, %r21, 2;
	mov.u32 	%r23, s;
	add.s32 	%r2, %r23, %r22;
	st.shared.f32 	[%r2], %f44;
	bar.sync 	0;
$L__BB0_22:
	mov.u32 	%r3, %r28;
	shr.u32 	%r28, %r3, 1;
	setp.lt.u32 	%p23, %r3, 2;
	@%p23 bra 	$L__BB0_27;
	setp.ge.u32 	%p24, %r21, %r28;
	@%p24 bra 	$L__BB0_26;
	shl.b32 	%r25, %r28, 2;
	add.s32 	%r26, %r2, %r25;
	ld.shared.f32 	%f21, [%r26];
	ld.shared.f32 	%f37, [%r2];
	setp.leu.f32 	%p25, %f21, %f37;
	@%p25 bra 	$L__BB0_26;
	st.shared.f32 	[%r2], %f21;
$L__BB0_26:
	bar.sync 	0;
	setp.ne.s32 	%p26, %r28, 1;
	@%p26 bra 	$L__BB0_22;
$L__BB0_27:
	setp.ne.s32 	%p27, %r21, 0;
	@%p27 bra 	$L__BB0_32;
	ld.shared.f32 	%f22, [s];
	abs.f32 	%f38, %f22;
	setp.nan.f32 	%p28, %f38, %f38;
	@%p28 bra 	$L__BB0_32;
	ld.param.u64 	%rd104, [reduce_max_arbitrary_param_1];
	cvta.to.global.u64 	%rd35, %rd104;
	ld.global.u32 	%r29, [%rd35];
	mov.b32 	%r6, %f22;
$L__BB0_30:
	mov.b32 	%f39, %r29;
	setp.le.f32 	%p29, %f22, %f39;
	@%p29 bra 	$L__BB0_32;
	atom.relaxed.global.cas.b32 	%r8, [%rd35], %r29, %r6;
	setp.ne.s32 	%p30, %r8, %r29;
	mov.u32 	%r29, %r8;
	@%p30 bra 	$L__BB0_30;
$L__BB0_32:
	ret;

}


// ===== COMPILED SASS (sm_100) =====

	.target	sm_100

	.elftype	@"ET_EXEC"


//--------------------- .note.nv.tkinfo           --------------------------
	.section	.note.nv.tkinfo,"",@"SHT_NOTE"
	.sectionflags	@"SHF_NOTE_NV_TKINFO"
	.tkinfo
        /*0018*/ 	.word	0x00000002
        /*0030*/ 	.string	""
        /*0030*/ 	.string	"ptxas"
        /*0030*/ 	.string	"Cuda compilation tools, release 13.0, V13.0.88"
        /*0030*/ 	.string	"Build cuda_13.0.r13.0/compiler.36424714_0"
        /*0030*/ 	.string	"-arch sm_100 -m 64 "



//--------------------- .note.nv.cuinfo           --------------------------
	.section	.note.nv.cuinfo,"",@"SHT_NOTE"
	.sectionflags	@"SHF_NOTE_NV_CUINFO"
        /*0018*/ 	.short	0x0002
        /*001a*/ 	.short	0x0064
        /*001c*/ 	.short	0x0082
	.zero		2


//--------------------- .nv.info                  --------------------------
	.section	.nv.info,"",@"SHT_CUDA_INFO"
	.align	4


	//----- nvinfo : EIATTR_REGCOUNT
	.align		4
        /*0000*/ 	.byte	0x04, 0x2f
        /*0002*/ 	.short	(.L_1 - .L_0)
	.align		4
.L_0:
        /*0004*/ 	.word	index@(reduce_max_arbitrary)
        /*0008*/ 	.word	0x00000028


	//----- nvinfo : EIATTR_FRAME_SIZE
	.align		4
.L_1:
        /*000c*/ 	.byte	0x04, 0x11
        /*000e*/ 	.short	(.L_3 - .L_2)
	.align		4
.L_2:
        /*0010*/ 	.word	index@($__internal_0_$__cuda_sm20_div_u64)
        /*0014*/ 	.word	0x00000000


	//----- nvinfo : EIATTR_FRAME_SIZE
	.align		4
.L_3:
        /*0018*/ 	.byte	0x04, 0x11
        /*001a*/ 	.short	(.L_5 - .L_4)
	.align		4
.L_4:
        /*001c*/ 	.word	index@(reduce_max_arbitrary)
        /*0020*/ 	.word	0x00000000


	//----- nvinfo : EIATTR_MIN_STACK_SIZE
	.align		4
.L_5:
        /*0024*/ 	.byte	0x04, 0x12
        /*0026*/ 	.short	(.L_7 - .L_6)
	.align		4
.L_6:
        /*0028*/ 	.word	index@(reduce_max_arbitrary)
        /*002c*/ 	.word	0x00000000
.L_7:


//--------------------- .nv.compat                --------------------------
	.section	.nv.compat,"",@"SHT_CUDA_COMPAT_INFO"
	.align	4
        /*0000*/ 	.byte	0x02, 0x09, 0x00, 0x00, 0x02, 0x02, 0x01, 0x00, 0x02, 0x05, 0x05, 0x00, 0x03, 0x07, 0x01, 0x01
        /*0010*/ 	.byte	0x02, 0x03, 0x00, 0x00, 0x02, 0x06, 0x01, 0x00, 0x04, 0x0b, 0x08, 0x00, 0x09, 0x00, 0x00, 0x00
        /*0020*/ 	.byte	0x00, 0x00, 0x00, 0x00


//--------------------- .nv.info.reduce_max_arbitrary --------------------------
	.section	.nv.info.reduce_max_arbitrary,"",@"SHT_CUDA_INFO"
	.sectionflags	@""
	.align	4


	//----- nvinfo : EIATTR_CUDA_API_VERSION
	.align		4
        /*0000*/ 	.byte	0x04, 0x37
        /*0002*/ 	.short	(.L_9 - .L_8)
.L_8:
        /*0004*/ 	.word	0x00000082


	//----- nvinfo : EIATTR_KPARAM_INFO
	.align		4
.L_9:
        /*0008*/ 	.byte	0x04, 0x17
        /*000a*/ 	.short	(.L_11 - .L_10)
.L_10:
        /*000c*/ 	.word	0x00000000
        /*0010*/ 	.short	0x0002
        /*0012*/ 	.short	0x0010
        /*0014*/ 	.byte	0x00, 0xf0, 0x11, 0x00


	//----- nvinfo : EIATTR_KPARAM_INFO
	.align		4
.L_11:
        /*0018*/ 	.byte	0x04, 0x17
        /*001a*/ 	.short	(.L_13 - .L_12)
.L_12:
        /*001c*/ 	.word	0x00000000
        /*0020*/ 	.short	0x0001
        /*0022*/ 	.short	0x0008
        /*0024*/ 	.byte	0x00, 0xf5, 0x21, 0x00


	//----- nvinfo : EIATTR_KPARAM_INFO
	.align		4
.L_13:
        /*0028*/ 	.byte	0x04, 0x17
        /*002a*/ 	.short	(.L_15 - .L_14)
.L_14:
        /*002c*/ 	.word	0x00000000
        /*0030*/ 	.short	0x0000
        /*0032*/ 	.short	0x0000
        /*0034*/ 	.byte	0x00, 0xf5, 0x21, 0x00


	//----- nvinfo : EIATTR_SPARSE_MMA_MASK
	.align		4
.L_15:
        /*0038*/ 	.byte	0x03, 0x50
        /*003a*/ 	.short	0x0000


	//----- nvinfo : EIATTR_MAXREG_COUNT
	.align		4
        /*003c*/ 	.byte	0x03, 0x1b
        /*003e*/ 	.short	0x00ff


	//----- nvinfo : EIATTR_NUM_BARRIERS
	.align		4
        /*0040*/ 	.byte	0x02, 0x4c
        /*0042*/ 	.byte	0x01
	.zero		1


	//----- nvinfo : EIATTR_MERCURY_ISA_VERSION
	.align		4
        /*0044*/ 	.byte	0x03, 0x5f
        /*0046*/ 	.short	0x0101


	//----- nvinfo : EIATTR_VRC_CTA_INIT_COUNT
	.align		4
        /*0048*/ 	.byte	0x02, 0x4a
	.zero		1
	.zero		1


	//----- nvinfo : EIATTR_EXIT_INSTR_OFFSETS
	.align		4
        /*004c*/ 	.byte	0x04, 0x1c
        /*004e*/ 	.short	(.L_17 - .L_16)


	//   ....[0]....
.L_16:
        /*0050*/ 	.word	0x00001050


	//   ....[1]....
        /*0054*/ 	.word	0x000010b0


	//   ....[2]....
        /*0058*/ 	.word	0x00001100


	//   ....[3]....
        /*005c*/ 	.word	0x00001150


	//----- nvinfo : EIATTR_CRS_STACK_SIZE
	.align		4
.L_17:
        /*0060*/ 	.byte	0x04, 0x1e
        /*0062*/ 	.short	(.L_19 - .L_18)
.L_18:
        /*0064*/ 	.word	0x00000000


	//----- nvinfo : EIATTR_CBANK_PARAM_SIZE
	.align		4
.L_19:
        /*0068*/ 	.byte	0x03, 0x19
        /*006a*/ 	.short	0x0014


	//----- nvinfo : EIATTR_PARAM_CBANK
	.align		4
        /*006c*/ 	.byte	0x04, 0x0a
        /*006e*/ 	.short	(.L_21 - .L_20)
	.align		4
.L_20:
        /*0070*/ 	.word	index@(.nv.constant0.reduce_max_arbitrary)
        /*0074*/ 	.short	0x0380
        /*0076*/ 	.short	0x0014


	//----- nvinfo : EIATTR_SW_WAR
	.align		4
.L_21:
        /*0078*/ 	.byte	0x04, 0x36
        /*007a*/ 	.short	(.L_23 - .L_22)
.L_22:
        /*007c*/ 	.word	0x00000008
.L_23:


//--------------------- .nv.callgraph             --------------------------
	.section	.nv.callgraph,"",@"SHT_CUDA_CALLGRAPH"
	.align	4
	.sectionentsize	8
	.align		4
        /*0000*/ 	.word	0x00000000
	.align		4
        /*0004*/ 	.word	0xffffffff
	.align		4
        /*0008*/ 	.word	0x00000000
	.align		4
        /*000c*/ 	.word	0xfffffffe
	.align		4
        /*0010*/ 	.word	0x00000000
	.align		4
        /*0014*/ 	.word	0xfffffffd
	.align		4
        /*0018*/ 	.word	0x00000000
	.align		4
        /*001c*/ 	.word	0xfffffffc


//--------------------- .text.reduce_max_arbitrary --------------------------
	.section	.text.reduce_max_arbitrary,"ax",@progbits
	.align	128
        .global         reduce_max_arbitrary
        .type           reduce_max_arbitrary,@function
        .size           reduce_max_arbitrary,(.L_x_16 - reduce_max_arbitrary)
        .other          reduce_max_arbitrary,@"STO_CUDA_ENTRY STV_DEFAULT"
reduce_max_arbitrary:
.text.reduce_max_arbitrary:
[----:B------:R-:W-:Y:S01]  /*0000*/  LDC R1, c[0x0][0x37c] ;  /* 0x0000df00ff017b82 */ /* 0x000fe20000000800 */
[----:B------:R-:W0:Y:S07]  /*0010*/  S2R R15, SR_CTAID.X ;  /* 0x00000000000f7919 */ /* 0x000e2e0000002500 */
[----:B------:R-:W0:Y:S01]  /*0020*/  LDC R18, c[0x0][0x360] ;  /* 0x0000d800ff127b82 */ /* 0x000e220000000800 */
[----:B------:R-:W1:Y:S01]  /*0030*/  LDCU UR8, c[0x0][0x390] ;  /* 0x00007200ff0877ac */ /* 0x000e620008000800 */
[----:B------:R-:W-:Y:S01]  /*0040*/  BSSY.RECONVERGENT B0, `(.L_x_0) ;  /* 0x00000e9000007945 */ /* 0x000fe20003800200 */
[----:B------:R-:W2:Y:S01]  /*0050*/  S2R R6, SR_TID.X ;  /* 0x0000000000067919 */ /* 0x000ea20000002100 */
[----:B------:R-:W-:Y:S01]  /*0060*/  IMAD.MOV.U32 R11, RZ, RZ, -0x800000 ;  /* 0xff800000ff0b7424 */ /* 0x000fe200078e00ff */
[----:B------:R-:W3:Y:S03]  /*0070*/  LDCU.64 UR6, c[0x0][0x358] ;  /* 0x00006b00ff0677ac */ /* 0x000ee60008000a00 */
[----:B------:R-:W4:Y:S01]  /*0080*/  LDC R13, c[0x0][0x370] ;  /* 0x0000dc00ff0d7b82 */ /* 0x000f220000000800 */
[----:B------:R-:W0:Y:S01]  /*0090*/  LDCU UR12, c[0x0][0x390] ;  /* 0x00007200ff0c77ac */ /* 0x000e220008000800 */
[----:B------:R-:W0:Y:S01]  /*00a0*/  LDCU UR9, c[0x0][0x390] ;  /* 0x00007200ff0977ac */ /* 0x000e220008000800 */
[----:B-1----:R-:W-:Y:S01]  /*00b0*/  USHF.R.S32.HI UR5, URZ, 0x1f, UR8 ;  /* 0x0000001fff057899 */ /* 0x002fe20008011408 */
[----:B0-----:R-:W-:-:S03]  /*00c0*/  IMAD.WIDE.U32 R2, R18, R15, RZ ;  /* 0x0000000f12027225 */ /* 0x001fc600078e00ff */
[----:B--2---:R-:W-:-:S04]  /*00d0*/  LEA R30, P0, R2, R6, 0x1 ;  /* 0x00000006021e7211 */ /* 0x004fc800078008ff */
[----:B------:R-:W-:Y:S01]  /*00e0*/  LEA.HI.X R12, R2, RZ, R3, 0x1, P0 ;  /* 0x000000ff020c7211 */ /* 0x000fe200000f0c03 */
[----:B------:R-:W-:Y:S01]  /*00f0*/  IMAD.MOV.U32 R2, RZ, RZ, R18 ;  /* 0x000000ffff027224 */ /* 0x000fe200078e0012 */
[----:B------:R-:W-:-:S04]  /*0100*/  ISETP.GE.U32.AND P0, PT, R30, UR8, PT ;  /* 0x000000081e007c0c */ /* 0x000fc8000bf06070 */
[----:B------:R-:W-:-:S13]  /*0110*/  ISETP.GE.AND.EX P0, PT, R12, UR5, PT, P0 ;  /* 0x000000050c007c0c */ /* 0x000fda000bf06300 */
[----:B---34-:R-:W-:Y:S05]  /*0120*/  @P0 BRA `(.L_x_1) ;  /* 0x0000000c00680947 */ /* 0x018fea0003800000 */
[----:B------:R-:W-:Y:S01]  /*0130*/  IMAD.SHL.U32 R0, R15, 0x2, RZ ;  /* 0x000000020f007824 */ /* 0x000fe200078e00ff */
[----:B------:R-:W-:Y:S01]  /*0140*/  SHF.R.U32.HI R4, RZ, 0x1f, R15 ;  /* 0x0000001fff047819 */ /* 0x000fe2000001160f */
[----:B------:R-:W-:Y:S01]  /*0150*/  IMAD.MOV.U32 R7, RZ, RZ, RZ ;  /* 0x000000ffff077224 */ /* 0x000fe200078e00ff */
[----:B------:R-:W-:Y:S01]  /*0160*/  UMOV UR4, URZ ;  /* 0x000000ff00047c82 */ /* 0x000fe20008000000 */
[----:B------:R-:W-:Y:S01]  /*0170*/  BSSY.RECONVERGENT B1, `(.L_x_2) ;  /* 0x0000035000017945 */ /* 0x000fe20003800200 */
[----:B------:R-:W-:-:S04]  /*0180*/  LEA R3, P0, R13, R0, 0x1 ;  /* 0x000000000d037211 */ /* 0x000fc800078008ff */
[----:B------:R-:W-:Y:S01]  /*0190*/  LEA.HI.X R9, R13, R4, RZ, 0x1, P0 ;  /* 0x000000040d097211 */ /* 0x000fe200000f0cff */
[----:B------:R-:W-:-:S04]  /*01a0*/  IMAD.WIDE.U32 R4, R18, R3, R6 ;  /* 0x0000000312047225 */ /* 0x000fc800078e0006 */
[----:B------:R-:W-:Y:S01]  /*01b0*/  IMAD R11, R9, R18, RZ ;  /* 0x00000012090b7224 */ /* 0x000fe200078e02ff */
[----:B------:R-:W-:-:S03]  /*01c0*/  ISETP.GT.U32.AND P0, PT, R4, UR8, PT ;  /* 0x0000000804007c0c */ /* 0x000fc6000bf04070 */
[----:B------:R-:W-:Y:S01]  /*01d0*/  IMAD.IADD R0, R5, 0x1, R11 ;  /* 0x0000000105007824 */ /* 0x000fe200078e020b */
[----:B------:R-:W-:-:S04]  /*01e0*/  IADD3 R5, P1, PT, RZ, -R3, RZ ;  /* 0x80000003ff057210 */ /* 0x000fc80007f3e0ff */
[----:B------:R-:W-:Y:S01]  /*01f0*/  ISETP.GT.U32.AND.EX P0, PT, R0, UR5, PT, P0 ;  /* 0x0000000500007c0c */ /* 0x000fe2000bf04100 */
[----:B------:R-:W-:-:S03]  /*0200*/  IMAD.X R3, RZ, RZ, ~R9, P1 ;  /* 0x000000ffff037224 */ /* 0x000fc600008e0e09 */
[----:B------:R-:W-:Y:S01]  /*0210*/  SEL R8, R4, UR8, P0 ;  /* 0x0000000804087c07 */ /* 0x000fe20008000000 */
[----:B------:R-:W-:Y:S01]  /*0220*/  IMAD R3, R3, R18, RZ ;  /* 0x0000001203037224 */ /* 0x000fe200078e02ff */
[----:B------:R-:W-:-:S03]  /*0230*/  SEL R9, R0, UR5, P0 ;  /* 0x0000000500097c07 */ /* 0x000fc60008000000 */
[----:B------:R-:W-:-:S04]  /*0240*/  IMAD.WIDE.U32 R8, R18, R5, R8 ;  /* 0x0000000512087225 */ /* 0x000fc800078e0008 */
[----:B------:R-:W-:Y:S01]  /*0250*/  IMAD.IADD R10, R9, 0x1, R3 ;  /* 0x00000001090a7824 */ /* 0x000fe200078e0203 */
[----:B------:R-:W-:Y:S01]  /*0260*/  ISETP.NE.U32.AND P0, PT, R8, R6, PT ;  /* 0x000000060800720c */ /* 0x000fe20003f05070 */
[----:B------:R-:W-:-:S03]  /*0270*/  IMAD.WIDE.U32 R4, R18, R13, RZ ;  /* 0x0000000d12047225 */ /* 0x000fc600078e00ff */
[----:B------:R-:W-:Y:S01]  /*0280*/  ISETP.NE.AND.EX P0, PT, R10, RZ, PT, P0 ;  /* 0x000000ff0a00720c */ /* 0x000fe20003f05300 */
[----:B------:R-:W-:Y:S02]  /*0290*/  IMAD.MOV.U32 R3, RZ, RZ, -0x1 ;  /* 0xffffffffff037424 */ /* 0x000fe400078e00ff */
[----:B------:R-:W-:Y:S01]  /*02a0*/  VIADD R21, R5, UR4 ;  /* 0x0000000405157c36 */ /* 0x000fe20008000000 */
[----:B------:R-:W-:Y:S01]  /*02b0*/  SEL R11, RZ, 0x1, !P0 ;  /* 0x00000001ff0b7807 */ /* 0x000fe20004000000 */
[----:B------:R-:W-:-:S03]  /*02c0*/  IMAD.SHL.U32 R16, R4, 0x2, RZ ;  /* 0x0000000204107824 */ /* 0x000fc600078e00ff */
[----:B------:R-:W-:Y:S02]  /*02d0*/  IADD3 R23, P0, P1, R8, -R11, -R6 ;  /* 0x8000000b08177210 */ /* 0x000fe4000791e806 */
[----:B------:R-:W-:Y:S02]  /*02e0*/  SHF.L.U64.HI R17, R4, 0x1, R21 ;  /* 0x0000000104117819 */ /* 0x000fe40000010215 */
[----:B------:R-:W-:Y:S01]  /*02f0*/  IADD3.X R10, PT, PT, R10, -0x1, R3, P0, P1 ;  /* 0xffffffff0a0a7810 */ /* 0x000fe200007e2403 */
[----:B------:R-:W-:-:S03]  /*0300*/  IMAD.MOV.U32 R3, RZ, RZ, R12 ;  /* 0x000000ffff037224 */ /* 0x000fc600078e000c */
[----:B------:R-:W-:-:S04]  /*0310*/  LOP3.LUT R0, R10, R17, RZ, 0xfc, !PT ;  /* 0x000000110a007212 */ /* 0x000fc800078efcff */
[----:B------:R-:W-:-:S13]  /*0320*/  ISETP.NE.U32.AND P0, PT, R0, RZ, PT ;  /* 0x000000ff0000720c */ /* 0x000fda0003f05070 */
[----:B------:R-:W-:Y:S05]  /*0330*/  @P0 BRA `(.L_x_3) ;  /* 0x0000000000500947 */ /* 0x000fea0003800000 */
[----:B------:R-:W0:Y:S01]  /*0340*/  I2F.U32.RP R0, R16 ;  /* 0x0000001000007306 */ /* 0x000e220000209000 */
[----:B------:R-:W-:-:S07]  /*0350*/  ISETP.NE.U32.AND P2, PT, R16, RZ, PT ;  /* 0x000000ff1000720c */ /* 0x000fce0003f45070 */
[----:B0-----:R-:W0:Y:S02]  /*0360*/  MUFU.RCP R0, R0 ;  /* 0x0000000000007308 */ /* 0x001e240000001000 */
[----:B0-----:R-:W-:-:S06]  /*0370*/  VIADD R8, R0, 0xffffffe ;  /* 0x0ffffffe00087836 */ /* 0x001fcc0000000000 */
[----:B------:R0:W1:Y:S02]  /*0380*/  F2I.FTZ.U32.TRUNC.NTZ R9, R8 ;  /* 0x0000000800097305 */ /* 0x000064000021f000 */
[----:B0-----:R-:W-:Y:S02]  /*0390*/  IMAD.MOV.U32 R8, RZ, RZ, RZ ;  /* 0x000000ffff087224 */ /* 0x001fe400078e00ff */
[----:B-1----:R-:W-:-:S04]  /*03a0*/  IMAD.MOV R17, RZ, RZ, -R9 ;  /* 0x000000ffff117224 */ /* 0x002fc800078e0a09 */
[----:B------:R-:W-:-:S04]  /*03b0*/  IMAD R17, R17, R16, RZ ;  /* 0x0000001011117224 */ /* 0x000fc800078e02ff */
[----:B------:R-:W-:-:S06]  /*03c0*/  IMAD.HI.U32 R10, R9, R17, R8 ;  /* 0x00000011090a7227 */ /* 0x000fcc00078e0008 */
[----:B------:R-:W-:-:S04]  /*03d0*/  IMAD.HI.U32 R8, R10, R23, RZ ;  /* 0x000000170a087227 */ /* 0x000fc800078e00ff */
[----:B------:R-:W-:-:S04]  /*03e0*/  IMAD.MOV R9, RZ, RZ, -R8 ;  /* 0x000000ffff097224 */ /* 0x000fc800078e0a08 */
[----:B------:R-:W-:Y:S02]  /*03f0*/  IMAD R23, R16, R9, R23 ;  /* 0x0000000910177224 */ /* 0x000fe400078e0217 */
[----:B------:R-:W-:-:S03]  /*0400*/  IMAD.MOV.U32 R9, RZ, RZ, RZ ;  /* 0x000000ffff097224 */ /* 0x000fc600078e00ff */
[----:B------:R-:W-:-:S13]  /*0410*/  ISETP.GE.U32.AND P0, PT, R23, R16, PT ;  /* 0x000000101700720c */ /* 0x000fda0003f06070 */
[----:B------:R-:W-:Y:S02]  /*0420*/  @P0 IMAD.IADD R23, R23, 0x1, -R16 ;  /* 0x0000000117170824 */ /* 0x000fe400078e0a10 */
[----:B------:R-:W-:-:S03]  /*0430*/  @P0 VIADD R8, R8, 0x1 ;  /* 0x0000000108080836 */ /* 0x000fc60000000000 */
[----:B------:R-:W-:-:S13]  /*0440*/  ISETP.GE.U32.AND P1, PT, R23, R16, PT ;  /* 0x000000101700720c */ /* 0x000fda0003f26070 */
[----:B------:R-:W-:Y:S01]  /*0450*/  @P1 VIADD R8, R8, 0x1 ;  /* 0x0000000108081836 */ /* 0x000fe20000000000 */
[----:B------:R-:W-:Y:S01]  /*0460*/  @!P2 LOP3.LUT R8, RZ, R16, RZ, 0x33, !PT ;  /* 0x00000010ff08a212 */ /* 0x000fe200078e33ff */
[----:B------:R-:W-:Y:S06]  /*0470*/  BRA `(.L_x_4) ;  /* 0x0000000000107947 */ /* 0x000fec0003800000 */
.L_x_3:
[----:B------:R-:W-:-:S07]  /*0480*/  MOV R0, 0x4a0 ;  /* 0x000004a000007802 */ /* 0x000fce0000000f00 */
[----:B------:R-:W-:Y:S05]  /*0490*/  CALL.REL.NOINC `($__internal_0_$__cuda_sm20_div_u64) ;  /* 0x0000000c00307944 */ /* 0x000fea0003c00000 */
[----:B------:R-:W-:Y:S02]  /*04a0*/  IMAD.MOV.U32 R8, RZ, RZ, R10 ;  /* 0x000000ffff087224 */ /* 0x000fe400078e000a */
[----:B------:R-:W-:-:S07]  /*04b0*/  IMAD.MOV.U32 R9, RZ, RZ, R17 ;  /* 0x000000ffff097224 */ /* 0x000fce00078e0011 */
.L_x_4:
[----:B------:R-:W-:Y:S05]  /*04c0*/  BSYNC.RECONVERGENT B1 ;  /* 0x0000000000017941 */ /* 0x000fea0003800200 */
.L_x_2:
[----:B------:R-:W-:Y:S01]  /*04d0*/  IADD3 R10, P1, PT, R8, R11, RZ ;  /* 0x0000000b080a7210 */ /* 0x000fe20007f3e0ff */
[----:B------:R-:W-:Y:S01]  /*04e0*/  BSSY.RECONVERGENT B1, `(.L_x_5) ;  /* 0x000003b000017945 */ /* 0x000fe20003800200 */
[----:B------:R-:W-:Y:S02]  /*04f0*/  IMAD.MOV.U32 R11, RZ, RZ, -0x800000 ;  /* 0xff800000ff0b7424 */ /* 0x000fe400078e00ff */
[----:B------:R-:W-:-:S04]  /*0500*/  LOP3.LUT R0, R10, 0x3, RZ, 0xc0, !PT ;  /* 0x000000030a007812 */ /* 0x000fc800078ec0ff */
[----:B------:R-:W-:Y:S01]  /*0510*/  ISETP.NE.U32.AND P0, PT, R0, 0x3, PT ;  /* 0x000000030000780c */ /* 0x000fe20003f05070 */
[----:B------:R-:W-:-:S03]  /*0520*/  IMAD.X R0, RZ, RZ, R9, P1 ;  /* 0x000000ffff007224 */ /* 0x000fc600008e0609 */
[----:B------:R-:W-:-:S13]  /*0530*/  ISETP.NE.AND.EX P0, PT, RZ, RZ, PT, P0 ;  /* 0x000000ffff00720c */ /* 0x000fda0003f05300 */
[----:B------:R-:W-:Y:S05]  /*0540*/  @!P0 BRA `(.L_x_6) ;  /* 0x0000000000d08947 */ /* 0x000fea0003800000 */
[----:B------:R-:W0:Y:S01]  /*0550*/  LDCU.64 UR10, c[0x0][0x380] ;  /* 0x00007000ff0a77ac */ /* 0x000e220008000a00 */
[-C--:B------:R-:W-:Y:S01]  /*0560*/  IMAD.WIDE.U32 R8, R15, R18.reuse, RZ ;  /* 0x000000120f087225 */ /* 0x080fe200078e00ff */
[----:B------:R-:W-:Y:S01]  /*0570*/  BSSY.RECONVERGENT B2, `(.L_x_7) ;  /* 0x000002f000027945 */ /* 0x000fe20003800200 */
[--C-:B------:R-:W-:Y:S01]  /*0580*/  SHF.L.U64.HI R26, R4, 0x1, R21.reuse ;  /* 0x00000001041a7819 */ /* 0x100fe20000010215 */
[----:B------:R-:W-:Y:S01]  /*0590*/  UMOV UR4, URZ ;  /* 0x000000ff00047c82 */ /* 0x000fe20008000000 */
[----:B------:R-:W-:Y:S01]  /*05a0*/  VIADD R22, R10, 0x1 ;  /* 0x000000010a167836 */ /* 0x000fe20000000000 */
[----:B------:R-:W-:Y:S01]  /*05b0*/  LEA R12, P1, R8, R18, 0x1 ;  /* 0x00000012080c7211 */ /* 0x000fe200078208ff */
[----:B------:R-:W-:Y:S01]  /*05c0*/  VIADD R7, R9, UR4 ;  /* 0x0000000409077c36 */ /* 0x000fe20008000000 */
[----:B------:R-:W-:Y:S01]  /*05d0*/  SHF.L.U64.HI R29, R4, 0x3, R21 ;  /* 0x00000003041d7819 */ /* 0x000fe20000010215 */
[----:B------:R-:W-:Y:S01]  /*05e0*/  IMAD.MOV.U32 R27, RZ, RZ, R6 ;  /* 0x000000ffff1b7224 */ /* 0x000fe200078e0006 */
[----:B------:R-:W-:Y:S01]  /*05f0*/  LOP3.LUT R22, R22, 0x3, RZ, 0xc0, !PT ;  /* 0x0000000316167812 */ /* 0x000fe200078ec0ff */
[----:B------:R-:W-:Y:S01]  /*0600*/  IMAD.MOV.U32 R11, RZ, RZ, -0x800000 ;  /* 0xff800000ff0b7424 */ /* 0x000fe200078e00ff */
[----:B------:R-:W-:Y:S01]  /*0610*/  LEA.HI.X R14, R8, RZ, R7, 0x1, P1 ;  /* 0x000000ff080e7211 */ /* 0x000fe200008f0c07 */
[----:B------:R-:W-:-:S04]  /*0620*/  IMAD.WIDE.U32 R8, R18, R15, RZ ;  /* 0x0000000f12087225 */ /* 0x000fc800078e00ff */
[----:B------:R-:W-:Y:S01]  /*0630*/  VIADD R23, R9, UR4 ;  /* 0x0000000409177c36 */ /* 0x000fe20008000000 */
[----:B0-----:R-:W-:Y:S01]  /*0640*/  LEA R3, P0, R6, UR10, 0x2 ;  /* 0x0000000a06037c11 */ /* 0x001fe2000f8010ff */
[----:B------:R-:W-:-:S03]  /*0650*/  IMAD.MOV.U32 R25, RZ, RZ, RZ ;  /* 0x000000ffff197224 */ /* 0x000fc600078e00ff */
[----:B------:R-:W-:Y:S02]  /*0660*/  LEA.HI.X R20, R6, UR11, RZ, 0x2, P0 ;  /* 0x0000000b06147c11 */ /* 0x000fe400080f14ff */
[----:B------:R-:W-:Y:S02]  /*0670*/  IADD3 R22, P0, PT, RZ, -R22, RZ ;  /* 0x80000016ff167210 */ /* 0x000fe40007f1e0ff */
[----:B------:R-:W-:-:S03]  /*0680*/  SHF.L.U64.HI R31, R8, 0x3, R23 ;  /* 0x00000003081f7819 */ /* 0x000fc60000010217 */
[----:B------:R-:W-:-:S08]  /*0690*/  IMAD.X R24, RZ, RZ, -0x1, P0 ;  /* 0xffffffffff187424 */ /* 0x000fd000000e06ff */
.L_x_8:
[----:B------:R-:W-:-:S04]  /*06a0*/  IADD3 R6, P1, PT, R27, R12, RZ ;  /* 0x0000000c1b067210 */ /* 0x000fc80007f3e0ff */
[----:B------:R-:W-:Y:S01]  /*06b0*/  ISETP.GE.U32.AND P0, PT, R6, UR9, PT ;  /* 0x0000000906007c0c */ /* 0x000fe2000bf06070 */
[----:B------:R-:W-:-:S05]  /*06c0*/  IMAD.X R6, R25, 0x1, R14, P1 ;  /* 0x0000000119067824 */ /* 0x000fca00008e060e */
[----:B------:R-:W-:Y:S02]  /*06d0*/  ISETP.GE.AND.EX P0, PT, R6, UR5, PT, P0 ;  /* 0x0000000506007c0c */ /* 0x000fe4000bf06300 */
[----:B------:R-:W-:-:S05]  /*06e0*/  LEA R6, P1, R8, R3, 0x3 ;  /* 0x0000000308067211 */ /* 0x000fca00078218ff */
[----:B------:R-:W-:-:S05]  /*06f0*/  IMAD.X R7, R20, 0x1, R31, P1 ;  /* 0x0000000114077824 */ /* 0x000fca00008e061f */
[----:B------:R-:W2:Y:S01]  /*0700*/  LDG.E.CONSTANT R6, desc[UR6][R6.64] ;  /* 0x0000000606067981 */ /* 0x000ea2000c1e9900 */
[----:B------:R-:W-:-:S04]  /*0710*/  @!P0 IMAD.WIDE.U32 R16, R15, 0x8, RZ ;  /* 0x000000080f108825 */ /* 0x000fc800078e00ff */
[----:B------:R-:W-:Y:S01]  /*0720*/  @!P0 IMAD R35, R17, R18, RZ ;  /* 0x0000001211238224 */ /* 0x000fe200078e02ff */
[----:B------:R-:W-:Y:S01]  /*0730*/  @!P0 LOP3.LUT R33, R16, 0x4, RZ, 0xfc, !PT ;  /* 0x0000000410218812 */ /* 0x000fe200078efcff */
[----:B------:R-:W-:Y:S02]  /*0740*/  @!P0 IMAD.MOV.U32 R16, RZ, RZ, R3 ;  /* 0x000000ffff108224 */ /* 0x000fe400078e0003 */
[----:B------:R-:W-:Y:S02]  /*0750*/  @!P0 IMAD.MOV.U32 R17, RZ, RZ, R20 ;  /* 0x000000ffff118224 */ /* 0x000fe400078e0014 */
[----:B------:R-:W-:-:S04]  /*0760*/  @!P0 IMAD.WIDE.U32 R16, R18, R33, R16 ;  /* 0x0000002112108225 */ /* 0x000fc800078e0010 */
[----:B------:R-:W-:-:S05]  /*0770*/  @!P0 IMAD.IADD R17, R17, 0x1, R35 ;  /* 0x0000000111118824 */ /* 0x000fca00078e0223 */
[----:B------:R-:W3:Y:S01]  /*0780*/  @!P0 LDG.E.CONSTANT R16, desc[UR6][R16.64] ;  /* 0x0000000610108981 */ /* 0x000ee2000c1e9900 */
[----:B------:R-:W-:-:S05]  /*0790*/  IADD3 R22, P1, PT, R22, 0x1, RZ ;  /* 0x0000000116167810 */ /* 0x000fca0007f3e0ff */
[----:B------:R-:W-:Y:S01]  /*07a0*/  IMAD.X R24, RZ, RZ, R24, P1 ;  /* 0x000000ffff187224 */ /* 0x000fe200008e0618 */
[----:B------:R-:W-:-:S04]  /*07b0*/  ISETP.NE.U32.AND P1, PT, R22, RZ, PT ;  /* 0x000000ff1600720c */ /* 0x000fc80003f25070 */
[----:B------:R-:W-:Y:S02]  /*07c0*/  ISETP.NE.AND.EX P1, PT, R24, RZ, PT, P1 ;  /* 0x000000ff1800720c */ /* 0x000fe40003f25310 */
[----:B------:R-:W-:-:S05]  /*07d0*/  LEA R3, P4, R4, R3, 0x3 ;  /* 0x0000000304037211 */ /* 0x000fca00078818ff */
[----:B------:R-:W-:Y:S01]  /*07e0*/  IMAD.X R20, R20, 0x1, R29, P4 ;  /* 0x0000000114147824 */ /* 0x000fe200020e061d */
[----:B--2---:R-:W-:-:S04]  /*07f0*/  FSETP.GT.AND P2, PT, R6, R11, PT ;  /* 0x0000000b0600720b */ /* 0x004fc80003f44000 */
[----:B------:R-:W-:Y:S02]  /*0800*/  FSEL R11, R6, R11, P2 ;  /* 0x0000000b060b7208 */ /* 0x000fe40001000000 */
[----:B------:R-:W-:-:S05]  /*0810*/  LEA R27, P2, R4, R27, 0x1 ;  /* 0x0000001b041b7211 */ /* 0x000fca00078408ff */
[----:B------:R-:W-:Y:S01]  /*0820*/  IMAD.X R25, R25, 0x1, R26, P2 ;  /* 0x0000000119197824 */ /* 0x000fe200010e061a */
[----:B---3--:R-:W-:-:S04]  /*0830*/  @!P0 FSETP.GT.AND P3, PT, R16, R11, PT ;  /* 0x0000000b1000820b */ /* 0x008fc80003f64000 */
[----:B------:R-:W-:Y:S01]  /*0840*/  @!P0 FSEL R11, R16, R11, P3 ;  /* 0x0000000b100b8208 */ /* 0x000fe20001800000 */
[----:B------:R-:W-:Y:S08]  /*0850*/  @P1 BRA `(.L_x_8) ;  /* 0xfffffffc00901947 */ /* 0x000ff0000383ffff */
[----:B------:R-:W-:Y:S05]  /*0860*/  BSYNC.RECONVERGENT B2 ;  /* 0x0000000000027941 */ /* 0x000fea0003800200 */
.L_x_7:
[----:B------:R-:W-:-:S04]  /*0870*/  LEA R30, P0, R8, R27, 0x1 ;  /* 0x0000001b081e7211 */ /* 0x000fc800078008ff */
[----:B------:R-:W-:-:S09]  /*0880*/  LEA.HI.X R3, R8, R25, R23, 0x1, P0 ;  /* 0x0000001908037211 */ /* 0x000fd200000f0c17 */
.L_x_6:
[----:B------:R-:W-:Y:S05]  /*0890*/  BSYNC.RECONVERGENT B1 ;  /* 0x0000000000017941 */ /* 0x000fea0003800200 */
.L_x_5:
[----:B------:R-:W-:-:S04]  /*08a0*/  ISETP.GE.U32.AND P0, PT, R10, 0x3, PT ;  /* 0x000000030a00780c */ /* 0x000fc80003f06070 */
[----:B------:R-:W-:-:S13]  /*08b0*/  ISETP.GE.U32.AND.EX P0, PT, R0, RZ, PT, P0 ;  /* 0x000000ff0000720c */ /* 0x000fda0003f06100 */
[----:B------:R-:W-:Y:S05]  /*08c0*/  @!P0 BRA `(.L_x_1) ;  /* 0x0000000400808947 */ /* 0x000fea0003800000 */
[----:B------:R-:W0:Y:S01]  /*08d0*/  LDCU.64 UR10, c[0x0][0x380] ;  /* 0x00007000ff0a77ac */ /* 0x000e220008000a00 */
[----:B------:R-:W1:Y:S01]  /*08e0*/  LDC R5, c[0x0][0x370] ;  /* 0x0000dc00ff057b82 */ /* 0x000e620000000800 */
[C---:B------:R-:W-:Y:S01]  /*08f0*/  IMAD.SHL.U32 R0, R13.reuse, 0x10, RZ ;  /* 0x000000100d007824 */ /* 0x040fe200078e00ff */
[--C-:B------:R-:W-:Y:S01]  /*0900*/  SHF.R.U32.HI R15, RZ, 0x1c, R13.reuse ;  /* 0x0000001cff0f7819 */ /* 0x100fe2000001160d */
[----:B------:R-:W-:Y:S01]  /*0910*/  IMAD.SHL.U32 R8, R13, 0x8, RZ ;  /* 0x000000080d087824 */ /* 0x000fe200078e00ff */
[----:B------:R-:W-:Y:S01]  /*0920*/  SHF.R.U32.HI R13, RZ, 0x1d, R13 ;  /* 0x0000001dff0d7819 */ /* 0x000fe2000001160d */
[----:B------:R-:W-:Y:S01]  /*0930*/  IMAD.MOV.U32 R19, RZ, RZ, RZ ;  /* 0x000000ffff137224 */ /* 0x000fe200078e00ff */
[----:B------:R-:W-:Y:S01]  /*0940*/  LOP3.LUT R25, R0, 0x4, RZ, 0xfc, !PT ;  /* 0x0000000400197812 */ /* 0x000fe200078efcff */
[----:B------:R-:W-:Y:S01]  /*0950*/  IMAD R27, R21, 0x6, RZ ;  /* 0x00000006151b7824 */ /* 0x000fe200078e02ff */
[----:B------:R-:W-:Y:S01]  /*0960*/  LOP3.LUT R23, R8, 0x4, RZ, 0xfc, !PT ;  /* 0x0000000408177812 */ /* 0x000fe200078efcff */
[C---:B------:R-:W-:Y:S01]  /*0970*/  IMAD.WIDE.U32 R16, R4.reuse, 0x6, R18 ;  /* 0x0000000604107825 */ /* 0x040fe200078e0012 */
[----:B------:R-:W-:-:S02]  /*0980*/  LEA R7, P0, R4, R18, 0x1 ;  /* 0x0000001204077211 */ /* 0x000fc400078008ff */
[C-C-:B------:R-:W-:Y:S01]  /*0990*/  SHF.L.U64.HI R6, R4.reuse, 0x3, R21.reuse ;  /* 0x0000000304067819 */ /* 0x140fe20000010215 */
[-C--:B------:R-:W-:Y:S01]  /*09a0*/  IMAD R31, R15, R18.reuse, RZ ;  /* 0x000000120f1f7224 */ /* 0x080fe200078e02ff */
[----:B------:R-:W-:Y:S01]  /*09b0*/  LEA.HI.X R10, R4, RZ, R21, 0x1, P0 ;  /* 0x000000ff040a7211 */ /* 0x000fe200000f0c15 */
[-C--:B------:R-:W-:Y:S01]  /*09c0*/  IMAD R33, R13, R18.reuse, RZ ;  /* 0x000000120d217224 */ /* 0x080fe200078e02ff */
[----:B0-----:R-:W-:Y:S01]  /*09d0*/  LEA R0, P1, R30, UR10, 0x2 ;  /* 0x0000000a1e007c11 */ /* 0x001fe2000f8210ff */
[----:B------:R-:W-:-:S03]  /*09e0*/  IMAD.WIDE.U32 R14, R25, R18, RZ ;  /* 0x00000012190e7225 */ /* 0x000fc600078e00ff */
[----:B------:R-:W-:Y:S01]  /*09f0*/  LEA.HI.X R29, R30, UR11, R3, 0x2, P1 ;  /* 0x0000000b1e1d7c11 */ /* 0x000fe200088f1403 */
[----:B------:R-:W-:-:S04]  /*0a00*/  IMAD.WIDE.U32 R12, R23, R18, RZ ;  /* 0x00000012170c7225 */ /* 0x000fc800078e00ff */
[----:B------:R-:W-:Y:S02]  /*0a10*/  IMAD.IADD R26, R17, 0x1, R27 ;  /* 0x00000001111a7824 */ /* 0x000fe400078e021b */
[----:B------:R-:W-:Y:S02]  /*0a20*/  IMAD.SHL.U32 R9, R4, 0x8, RZ ;  /* 0x0000000804097824 */ /* 0x000fe400078e00ff */
[----:B------:R-:W-:Y:S02]  /*0a30*/  IMAD.IADD R27, R15, 0x1, R31 ;  /* 0x000000010f1b7824 */ /* 0x000fe400078e021f */
[----:B------:R-:W-:-:S07]  /*0a40*/  IMAD.IADD R28, R13, 0x1, R33 ;  /* 0x000000010d1c7824 */ /* 0x000fce00078e0221 */
.L_x_9:
[----:B------:R-:W-:Y:S01]  /*0a50*/  IADD3 R4, P1, PT, R18, R30, RZ ;  /* 0x0000001e12047210 */ /* 0x000fe20007f3e0ff */
[----:B------:R-:W-:Y:S02]  /*0a60*/  IMAD.MOV.U32 R20, RZ, RZ, R0 ;  /* 0x000000ffff147224 */ /* 0x000fe400078e0000 */
[----:B------:R-:W-:Y:S01]  /*0a70*/  IMAD.MOV.U32 R21, RZ, RZ, R29 ;  /* 0x000000ffff157224 */ /* 0x000fe200078e001d */
[----:B------:R-:W-:Y:S01]  /*0a80*/  ISETP.GE.U32.AND P0, PT, R4, UR12, PT ;  /* 0x0000000c04007c0c */ /* 0x000fe2000bf06070 */
[----:B------:R-:W-:-:S03]  /*0a90*/  IMAD.X R4, RZ, RZ, R3, P1 ;  /* 0x000000ffff047224 */ /* 0x000fc600008e0603 */
[----:B------:R-:W2:Y:S02]  /*0aa0*/  LDG.E.CONSTANT R25, desc[UR6][R20.64] ;  /* 0x0000000614197981 */ /* 0x000ea4000c1e9900 */
[----:B------:R-:W-:-:S13]  /*0ab0*/  ISETP.GE.AND.EX P0, PT, R4, UR5, PT, P0 ;  /* 0x0000000504007c0c */ /* 0x000fda000bf06300 */
[----:B------:R-:W-:-:S04]  /*0ac0*/  @!P0 LEA R32, P1, R18, R0, 0x2 ;  /* 0x0000000012208211 */ /* 0x000fc800078210ff */
[----:B------:R-:W-:-:S05]  /*0ad0*/  @!P0 LEA.HI.X R33, R18, R29, RZ, 0x2, P1 ;  /* 0x0000001d12218211 */ /* 0x000fca00008f14ff */
[----:B------:R0:W3:Y:S01]  /*0ae0*/  @!P0 LDG.E.CONSTANT R24, desc[UR6][R32.64] ;  /* 0x0000000620188981 */ /* 0x0000e2000c1e9900 */
[----:B------:R-:W-:Y:S01]  /*0af0*/  IADD3 R4, P2, PT, R30, R7, RZ ;  /* 0x000000071e047210 */ /* 0x000fe20007f5e0ff */
[----:B-1----:R-:W-:Y:S01]  /*0b00*/  IMAD.WIDE.U32 R22, R18, R5, RZ ;  /* 0x0000000512167225 */ /* 0x002fe200078e00ff */
[----:B------:R-:W-:Y:S02]  /*0b10*/  IADD3 R34, P4, PT, R0, R9, RZ ;  /* 0x0000000900227210 */ /* 0x000fe40007f9e0ff */
[----:B------:R-:W-:Y:S01]  /*0b20*/  ISETP.GE.U32.AND P1, PT, R4, UR12, PT ;  /* 0x0000000c04007c0c */ /* 0x000fe2000bf26070 */
[----:B------:R-:W-:Y:S01]  /*0b30*/  IMAD.MOV.U32 R35, RZ, RZ, RZ ;  /* 0x000000ffff237224 */ /* 0x000fe200078e00ff */
[----:B------:R-:W-:Y:S01]  /*0b40*/  LEA R31, P3, R22, R18, 0x2 ;  /* 0x00000012161f7211 */ /* 0x000fe200078610ff */
[----:B------:R-:W-:Y:S02]  /*0b50*/  IMAD.X R4, R3, 0x1, R10, P2 ;  /* 0x0000000103047824 */ /* 0x000fe400010e060a */
[----:B------:R-:W-:-:S02]  /*0b60*/  IMAD.IADD R8, R35, 0x1, R23 ;  /* 0x0000000123087824 */ /* 0x000fc400078e0217 */
[----:B------:R-:W-:Y:S01]  /*0b70*/  IMAD.X R35, R29, 0x1, R6, P4 ;  /* 0x000000011d237824 */ /* 0x000fe200020e0606 */
[----:B------:R-:W-:Y:S02]  /*0b80*/  ISETP.GE.AND.EX P1, PT, R4, UR5, PT, P1 ;  /* 0x0000000504007c0c */ /* 0x000fe4000bf26310 */
[----:B------:R-:W-:Y:S02]  /*0b90*/  IADD3 R4, P2, PT, R30, R31, RZ ;  /* 0x0000001f1e047210 */ /* 0x000fe40007f5e0ff */
[----:B0-----:R-:W-:Y:S01]  /*0ba0*/  LEA.HI.X R32, R22, RZ, R8, 0x2, P3 ;  /* 0x000000ff16207211 */ /* 0x001fe200018f1408 */
[----:B------:R-:W4:Y:S01]  /*0bb0*/  LDG.E.CONSTANT R34, desc[UR6][R34.64] ;  /* 0x0000000622227981 */ /* 0x000f22000c1e9900 */
[----:B------:R-:W-:-:S03]  /*0bc0*/  ISETP.GE.U32.AND P3, PT, R4, UR12, PT ;  /* 0x0000000c04007c0c */ /* 0x000fc6000bf66070 */
[----:B------:R-:W-:Y:S01]  /*0bd0*/  IMAD.X R4, R3, 0x1, R32, P2 ;  /* 0x0000000103047824 */ /* 0x000fe200010e0620 */
[----:B------:R-:W-:-:S04]  /*0be0*/  LEA R36, P2, R22, R0, 0x4 ;  /* 0x0000000016247211 */ /* 0x000fc800078420ff */
[----:B------:R-:W-:Y:S02]  /*0bf0*/  ISETP.GE.AND.EX P3, PT, R4, UR5, PT, P3 ;  /* 0x0000000504007c0c */ /* 0x000fe4000bf66330 */
[----:B------:R-:W-:Y:S02]  /*0c00*/  LEA.HI.X R37, R22, R29, R8, 0x4, P2 ;  /* 0x0000001d16257211 */ /* 0x000fe400010f2408 */
[----:B------:R-:W-:-:S03]  /*0c10*/  @!P1 IADD3 R32, P2, PT, R0, R12, RZ ;  /* 0x0000000c00209210 */ /* 0x000fc60007f5e0ff */
[----:B------:R0:W5:Y:S02]  /*0c20*/  LDG.E.CONSTANT R31, desc[UR6][R36.64] ;  /* 0x00000006241f7981 */ /* 0x000164000c1e9900 */
[----:B------:R-:W-:-:S05]  /*0c30*/  @!P1 IMAD.X R33, R29, 0x1, R28, P2 ;  /* 0x000000011d219824 */ /* 0x000fca00010e061c */
[----:B------:R-:W5:Y:S01]  /*0c40*/  @!P1 LDG.E.CONSTANT R32, desc[UR6][R32.64] ;  /* 0x0000000620209981 */ /* 0x000f62000c1e9900 */
[----:B0-----:R-:W-:-:S05]  /*0c50*/  @!P3 IADD3 R36, P2, PT, R0, R14, RZ ;  /* 0x0000000e0024b210 */ /* 0x001fca0007f5e0ff */
[----:B------:R-:W-:-:S05]  /*0c60*/  @!P3 IMAD.X R37, R29, 0x1, R27, P2 ;  /* 0x000000011d25b824 */ /* 0x000fca00010e061b */
[----:B------:R0:W5:Y:S01]  /*0c70*/  @!P3 LDG.E.CONSTANT R4, desc[UR6][R36.64] ;  /* 0x000000062404b981 */ /* 0x000162000c1e9900 */
[----:B------:R-:W-:Y:S02]  /*0c80*/  IMAD R23, R8, 0x18, RZ ;  /* 0x0000001808177824 */ /* 0x000fe400078e02ff */
[----:B0-----:R-:W-:-:S04]  /*0c90*/  IMAD.WIDE.U32 R36, R22, 0x18, R20 ;  /* 0x0000001816247825 */ /* 0x001fc800078e0014 */
[----:B------:R-:W-:-:S05]  /*0ca0*/  IMAD.IADD R37, R37, 0x1, R23 ;  /* 0x0000000125257824 */ /* 0x000fca00078e0217 */
[----:B------:R-:W5:Y:S01]  /*0cb0*/  LDG.E.CONSTANT R23, desc[UR6][R36.64] ;  /* 0x0000000624177981 */ /* 0x000f62000c1e9900 */
[----:B--2---:R-:W-:-:S04]  /*0cc0*/  FSETP.GT.AND P2, PT, R25, R11, PT ;  /* 0x0000000b1900720b */ /* 0x004fc80003f44000 */
[----:B------:R-:W-:Y:S02]  /*0cd0*/  FSEL R11, R25, R11, P2 ;  /* 0x0000000b190b7208 */ /* 0x000fe40001000000 */
[----:B------:R-:W-:-:S04]  /*0ce0*/  IADD3 R25, P4, PT, R30, R16, RZ ;  /* 0x000000101e197210 */ /* 0x000fc80007f9e0ff */
[----:B------:R-:W-:Y:S01]  /*0cf0*/  ISETP.GE.U32.AND P2, PT, R25, UR12, PT ;  /* 0x0000000c19007c0c */ /* 0x000fe2000bf46070 */
[----:B------:R-:W-:-:S05]  /*0d00*/  IMAD.X R25, R3, 0x1, R26, P4 ;  /* 0x0000000103197824 */ /* 0x000fca00020e061a */
[----:B------:R-:W-:Y:S02]  /*0d10*/  ISETP.GE.AND.EX P2, PT, R25, UR5, PT, P2 ;  /* 0x0000000519007c0c */ /* 0x000fe4000bf46320 */
[----:B---3--:R-:W-:-:S04]  /*0d20*/  @!P0 FSETP.GT.AND P4, PT, R24, R11, PT ;  /* 0x0000000b1800820b */ /* 0x008fc80003f84000 */
[----:B------:R-:W-:-:S07]  /*0d30*/  @!P0 FSEL R11, R24, R11, P4 ;  /* 0x0000000b180b8208 */ /* 0x000fce0002000000 */
[----:B------:R-:W-:-:S03]  /*0d40*/  @!P2 IMAD.WIDE.U32 R24, R5, 0x18, RZ ;  /* 0x000000180518a825 */ /* 0x000fc600078e00ff */
[----:B------:R-:W-:Y:S01]  /*0d50*/  @!P2 LOP3.LUT R33, R24, 0x4, RZ, 0xfc, !PT ;  /* 0x000000041821a812 */ /* 0x000fe200078efcff */
[----:B------:R-:W-:-:S04]  /*0d60*/  @!P2 IMAD R25, R25, R18, RZ ;  /* 0x000000121919a224 */ /* 0x000fc800078e02ff */
[----:B------:R-:W-:-:S04]  /*0d70*/  @!P2 IMAD.WIDE.U32 R20, R18, R33, R20 ;  /* 0x000000211214a225 */ /* 0x000fc800078e0014 */
[----:B------:R-:W-:-:S05]  /*0d80*/  @!P2 IMAD.IADD R21, R21, 0x1, R25 ;  /* 0x000000011515a824 */ /* 0x000fca00078e0219 */
[----:B------:R-:W2:Y:S01]  /*0d90*/  @!P2 LDG.E.CONSTANT R20, desc[UR6][R20.64] ;  /* 0x000000061414a981 */ /* 0x000ea2000c1e9900 */
[----:B----4-:R-:W-:-:S04]  /*0da0*/  FSETP.GT.AND P0, PT, R34, R11, PT ;  /* 0x0000000b2200720b */ /* 0x010fc80003f04000 */
[----:B------:R-:W-:-:S04]  /*0db0*/  FSEL R11, R34, R11, P0 ;  /* 0x0000000b220b7208 */ /* 0x000fc80000000000 */
[----:B-----5:R-:W-:-:S04]  /*0dc0*/  @!P1 FSETP.GT.AND P0, PT, R32, R11, PT ;  /* 0x0000000b2000920b */ /* 0x020fc80003f04000 */
[----:B------:R-:W-:-:S04]  /*0dd0*/  @!P1 FSEL R11, R32, R11, P0 ;  /* 0x0000000b200b9208 */ /* 0x000fc80000000000 */
[----:B------:R-:W-:-:S04]  /*0de0*/  FSETP.GT.AND P0, PT, R31, R11, PT ;  /* 0x0000000b1f00720b */ /* 0x000fc80003f04000 */
[----:B------:R-:W-:-:S04]  /*0df0*/  FSEL R11, R31, R11, P0 ;  /* 0x0000000b1f0b7208 */ /* 0x000fc80000000000 */
[----:B------:R-:W-:-:S04]  /*0e00*/  @!P3 FSETP.GT.AND P0, PT, R4, R11, PT ;  /* 0x0000000b0400b20b */ /* 0x000fc80003f04000 */
[----:B------:R-:W-:Y:S02]  /*0e10*/  @!P3 FSEL R11, R4, R11, P0 ;  /* 0x0000000b040bb208 */ /* 0x000fe40000000000 */
[----:B------:R-:W-:-:S05]  /*0e20*/  IADD3 R30, P0, PT, R30, R9, RZ ;  /* 0x000000091e1e7210 */ /* 0x000fca0007f1e0ff */
[----:B------:R-:W-:Y:S01]  /*0e30*/  IMAD.X R3, R3, 0x1, R6, P0 ;  /* 0x0000000103037824 */ /* 0x000fe200000e0606 */
[----:B------:R-:W-:-:S04]  /*0e40*/  ISETP.GE.U32.AND P0, PT, R30, UR12, PT ;  /* 0x0000000c1e007c0c */ /* 0x000fc8000bf06070 */
[----:B------:R-:W-:Y:S02]  /*0e50*/  ISETP.GE.AND.EX P0, PT, R3, UR5, PT, P0 ;  /* 0x0000000503007c0c */ /* 0x000fe4000bf06300 */
[----:B------:R-:W-:-:S04]  /*0e60*/  FSETP.GT.AND P1, PT, R23, R11, PT ;  /* 0x0000000b1700720b */ /* 0x000fc80003f24000 */
[----:B------:R-:W-:Y:S02]  /*0e70*/  FSEL R11, R23, R11, P1 ;  /* 0x0000000b170b7208 */ /* 0x000fe40000800000 */
[----:B------:R-:W-:-:S04]  /*0e80*/  LEA R0, P3, R22, R0, 0x5 ;  /* 0x0000000016007211 */ /* 0x000fc800078628ff */
[----:B------:R-:W-:Y:S02]  /*0e90*/  LEA.HI.X R29, R22, R29, R8, 0x5, P3 ;  /* 0x0000001d161d7211 */ /* 0x000fe400018f2c08 */
[----:B--2---:R-:W-:-:S04]  /*0ea0*/  @!P2 FSETP.GT.AND P1, PT, R20, R11, PT ;  /* 0x0000000b1400a20b */ /* 0x004fc80003f24000 */
[----:B------:R-:W-:Y:S01]  /*0eb0*/  @!P2 FSEL R11, R20, R11, P1 ;  /* 0x0000000b140ba208 */ /* 0x000fe20000800000 */
[----:B------:R-:W-:Y:S08]  /*0ec0*/  @!P0 BRA `(.L_x_9) ;  /* 0xfffffff800e08947 */ /* 0x000ff0000383ffff */
.L_x_1:
[----:B------:R-:W-:Y:S05]  /*0ed0*/  BSYNC.RECONVERGENT B0 ;  /* 0x0000000000007941 */ /* 0x000fea0003800200 */
.L_x_0:
[----:B------:R-:W0:Y:S01]  /*0ee0*/  S2R R5, SR_TID.X ;  /* 0x0000000000057919 */ /* 0x000e220000002100 */
[----:B------:R-:W1:Y:S01]  /*0ef0*/  S2UR UR5, SR_CgaCtaId ;  /* 0x00000000000579c3 */ /* 0x000e620000008800 */
[----:B------:R-:W-:Y:S02]  /*0f00*/  UMOV UR4, 0x400 ;  /* 0x0000040000047882 */ /* 0x000fe40000000000 */
[----:B-1----:R-:W-:-:S06]  /*0f10*/  ULEA UR4, UR5, UR4, 0x18 ;  /* 0x0000000405047291 */ /* 0x002fcc000f8ec0ff */
[----:B0-----:R-:W-:-:S05]  /*0f20*/  LEA R0, R5, UR4, 0x2 ;  /* 0x0000000405007c11 */ /* 0x001fca000f8e10ff */
[----:B------:R0:W-:Y:S01]  /*0f30*/  STS [R0], R11 ;  /* 0x0000000b00007388 */ /* 0x0001e20000000800 */
[----:B------:R-:W-:Y:S06]  /*0f40*/  BAR.SYNC.DEFER_BLOCKING 0x0 ;  /* 0x0000000000007b1d */ /* 0x000fec0000010000 */
.L_x_13:
[----:B------:R-:W-:-:S13]  /*0f50*/  ISETP.GE.U32.AND P0, PT, R2, 0x2, PT ;  /* 0x000000020200780c */ /* 0x000fda0003f06070 */
[----:B-1----:R-:W-:Y:S05]  /*0f60*/  @!P0 BRA `(.L_x_10) ;  /* 0x0000000000348947 */ /* 0x002fea0003800000 */
[----:B------:R-:W-:Y:S01]  /*0f70*/  SHF.R.U32.HI R2, RZ, 0x1, R2 ;  /* 0x00000001ff027819 */ /* 0x000fe20000011602 */
[----:B------:R-:W-:Y:S03]  /*0f80*/  BSSY.RECONVERGENT B0, `(.L_x_11) ;  /* 0x0000008000007945 */ /* 0x000fe60003800200 */
[----:B------:R-:W-:-:S13]  /*0f90*/  ISETP.GE.U32.AND P0, PT, R5, R2, PT ;  /* 0x000000020500720c */ /* 0x000fda0003f06070 */
[----:B------:R-:W-:Y:S05]  /*0fa0*/  @P0 BRA `(.L_x_12) ;  /* 0x0000000000140947 */ /* 0x000fea0003800000 */
[----:B------:R-:W-:Y:S01]  /*0fb0*/  IMAD R3, R2, 0x4, R0 ;  /* 0x0000000402037824 */ /* 0x000fe200078e0200 */
[----:B------:R-:W-:Y:S05]  /*0fc0*/  LDS R4, [R0] ;  /* 0x0000000000047984 */ /* 0x000fea0000000800 */
[----:B------:R-:W1:Y:S02]  /*0fd0*/  LDS R3, [R3] ;  /* 0x0000000003037984 */ /* 0x000e640000000800 */
[----:B-1----:R-:W-:-:S13]  /*0fe0*/  FSETP.GT.AND P0, PT, R3, R4, PT ;  /* 0x000000040300720b */ /* 0x002fda0003f04000 */
[----:B------:R1:W-:Y:S02]  /*0ff0*/  @P0 STS [R0], R3 ;  /* 0x0000000300000388 */ /* 0x0003e40000000800 */
.L_x_12:
[----:B------:R-:W-:Y:S05]  /*1000*/  BSYNC.RECONVERGENT B0 ;  /* 0x0000000000007941 */ /* 0x000fea0003800200 */
.L_x_11:
[----:B------:R-:W-:Y:S01]  /*1010*/  BAR.SYNC.DEFER_BLOCKING 0x0 ;  /* 0x0000000000007b1d */ /* 0x000fe20000010000 */
[----:B------:R-:W-:-:S13]  /*1020*/  ISETP.NE.AND P0, PT, R2, 0x1, PT ;  /* 0x000000010200780c */ /* 0x000fda0003f05270 */
[----:B------:R-:W-:Y:S05]  /*1030*/  @P0 BRA `(.L_x_13) ;  /* 0xfffffffc00c40947 */ /* 0x000fea000383ffff */
.L_x_10:
[----:B------:R-:W-:-:S13]  /*1040*/  ISETP.NE.AND P0, PT, R5, RZ, PT ;  /* 0x000000ff0500720c */ /* 0x000fda0003f05270 */
[----:B------:R-:W-:Y:S05]  /*1050*/  @P0 EXIT ;  /* 0x000000000000094d */ /* 0x000fea0003800000 */
[----:B------:R-:W2:Y:S01]  /*1060*/  S2UR UR5, SR_CgaCtaId ;  /* 0x00000000000579c3 */ /* 0x000ea20000008800 */
[----:B------:R-:W-:Y:S02]  /*1070*/  UMOV UR4, 0x400 ;  /* 0x0000040000047882 */ /* 0x000fe40000000000 */
[----:B--2---:R-:W-:-:S09]  /*1080*/  ULEA UR4, UR5, UR4, 0x18 ;  /* 0x0000000405047291 */ /* 0x004fd2000f8ec0ff */
[----:B------:R-:W2:Y:S02]  /*1090*/  LDS R5, [UR4] ;  /* 0x00000004ff057984 */ /* 0x000ea40008000800 */
[----:B--2---:R-:W-:-:S13]  /*10a0*/  FSETP.NAN.AND P0, PT, |R5|, |R5|, PT ;  /* 0x400000050500720b */ /* 0x004fda0003f08200 */
[----:B------:R-:W-:Y:S05]  /*10b0*/  @P0 EXIT ;  /* 0x000000000000094d */ /* 0x000fea0003800000 */
[----:B-1----:R-:W1:Y:S02]  /*10c0*/  LDC.64 R2, c[0x0][0x388] ;  /* 0x0000e200ff027b82 */ /* 0x002e640000000a00 */
[----:B-1----:R1:W5:Y:S02]  /*10d0*/  LDG.E R4, desc[UR6][R2.64] ;  /* 0x0000000602047981 */ /* 0x002364000c1e1900 */
.L_x_14:
[----:B-----5:R-:W-:Y:S01]  /*10e0*/  FSETP.GTU.AND P0, PT, R5, R4, PT ;  /* 0x000000040500720b */ /* 0x020fe20003f0c000 */
[----:B------:R-:W-:-:S12]  /*10f0*/  YIELD ;  /* 0x0000000000007946 */ /* 0x000fd80003800000 */
[----:B------:R-:W-:Y:S05]  /*1100*/  @!P0 EXIT ;  /* 0x000000000000894d */ /* 0x000fea0003800000 */
[----:B------:R-:W2:Y:S02]  /*1110*/  ATOMG.E.CAS.STRONG.GPU PT, R7, [R2], R4, R5 ;  /* 0x00000004020773a9 */ /* 0x000ea400001ee105 */
[----:B--2---:R-:W-:Y:S01]  /*1120*/  ISETP.NE.AND P0, PT, R7, R4, PT ;  /* 0x000000040700720c */ /* 0x004fe20003f05270 */
[----:B------:R-:W-:-:S12]  /*1130*/  IMAD.MOV.U32 R4, RZ, RZ, R7 ;  /* 0x000000ffff047224 */ /* 0x000fd800078e0007 */
[----:B------:R-:W-:Y:S05]  /*1140*/  @P0 BRA `(.L_x_14) ;  /* 0xfffffffc00e40947 */ /* 0x000fea000383ffff */
[----:B------:R-:W-:Y:S05]  /*1150*/  EXIT ;  /* 0x000000000000794d */ /* 0x000fea0003800000 */
        .weak           $__internal_0_$__cuda_sm20_div_u64
        .type           $__internal_0_$__cuda_sm20_div_u64,@function
        .size           $__internal_0_$__cuda_sm20_div_u64,(.L_x_16 - $__internal_0_$__cuda_sm20_div_u64)
$__internal_0_$__cuda_sm20_div_u64:
[----:B------:R-:W0:Y:S08]  /*1160*/  I2F.U64.RP R12, R16 ;  /* 0x00000010000c7312 */ /* 0x000e300000309000 */
[----:B0-----:R-:W0:Y:S02]  /*1170*/  MUFU.RCP R12, R12 ;  /* 0x0000000c000c7308 */ /* 0x001e240000001000 */
[----:B0-----:R-:W-:-:S06]  /*1180*/  VIADD R8, R12, 0x1ffffffe ;  /* 0x1ffffffe0c087836 */ /* 0x001fcc0000000000 */
[----:B------:R-:W0:Y:S02]  /*1190*/  F2I.U64.TRUNC R8, R8 ;  /* 0x0000000800087311 */ /* 0x000e24000020d800 */
[----:B0-----:R-:W-:-:S04]  /*11a0*/  IMAD.WIDE.U32 R24, R8, R16, RZ ;  /* 0x0000001008187225 */ /* 0x001fc800078e00ff */
[----:B------:R-:W-:Y:S01]  /*11b0*/  IMAD R25, R8, R17, R25 ;  /* 0x0000001108197224 */ /* 0x000fe200078e0219 */
[----:B------:R-:W-:-:S03]  /*11c0*/  IADD3 R27, P0, PT, RZ, -R24, RZ ;  /* 0x80000018ff1b7210 */ /* 0x000fc60007f1e0ff */
[----:B------:R-:W-:Y:S02]  /*11d0*/  IMAD R25, R9, R16, R25 ;  /* 0x0000001009197224 */ /* 0x000fe400078e0219 */
[----:B------:R-:W-:-:S04]  /*11e0*/  IMAD.HI.U32 R24, R8, R27, RZ ;  /* 0x0000001b08187227 */ /* 0x000fc800078e00ff */
[----:B------:R-:W-:Y:S02]  /*11f0*/  IMAD.X R29, RZ, RZ, ~R25, P0 ;  /* 0x000000ffff1d7224 */ /* 0x000fe400000e0e19 */
[----:B------:R-:W-:Y:S02]  /*1200*/  IMAD.MOV.U32 R25, RZ, RZ, R8 ;  /* 0x000000ffff197224 */ /* 0x000fe400078e0008 */
[-C--:B------:R-:W-:Y:S02]  /*1210*/  IMAD R31, R9, R29.reuse, RZ ;  /* 0x0000001d091f7224 */ /* 0x080fe400078e02ff */
[----:B------:R-:W-:-:S04]  /*1220*/  IMAD.WIDE.U32 R24, P0, R8, R29, R24 ;  /* 0x0000001d08187225 */ /* 0x000fc80007800018 */
[----:B------:R-:W-:-:S04]  /*1230*/  IMAD.HI.U32 R29, R9, R29, RZ ;  /* 0x0000001d091d7227 */ /* 0x000fc800078e00ff */
[----:B------:R-:W-:-:S04]  /*1240*/  IMAD.HI.U32 R24, P1, R9, R27, R24 ;  /* 0x0000001b09187227 */ /* 0x000fc80007820018 */
[----:B------:R-:W-:Y:S01]  /*1250*/  IMAD.X R12, R29, 0x1, R9, P0 ;  /* 0x000000011d0c7824 */ /* 0x000fe200000e0609 */
[----:B------:R-:W-:-:S04]  /*1260*/  IADD3 R25, P2, PT, R31, R24, RZ ;  /* 0x000000181f197210 */ /* 0x000fc80007f5e0ff */
[----:B------:R-:W-:Y:S01]  /*1270*/  IADD3.X R27, PT, PT, RZ, RZ, R12, P2, P1 ;  /* 0x000000ffff1b7210 */ /* 0x000fe200017e240c */
[----:B------:R-:W-:-:S04]  /*1280*/  IMAD.WIDE.U32 R8, R25, R16, RZ ;  /* 0x0000001019087225 */ /* 0x000fc800078e00ff */
[----:B------:R-:W-:Y:S01]  /*1290*/  IMAD R9, R25, R17, R9 ;  /* 0x0000001119097224 */ /* 0x000fe200078e0209 */
[----:B------:R-:W-:-:S03]  /*12a0*/  IADD3 R29, P0, PT, RZ, -R8, RZ ;  /* 0x80000008ff1d7210 */ /* 0x000fc60007f1e0ff */
[----:B------:R-:W-:Y:S02]  /*12b0*/  IMAD R9, R27, R16, R9 ;  /* 0x000000101b097224 */ /* 0x000fe400078e0209 */
[----:B------:R-:W-:-:S04]  /*12c0*/  IMAD.HI.U32 R24, R25, R29, RZ ;  /* 0x0000001d19187227 */ /* 0x000fc800078e00ff */
[----:B------:R-:W-:Y:S02]  /*12d0*/  IMAD.X R8, RZ, RZ, ~R9, P0 ;  /* 0x000000ffff087224 */ /* 0x000fe400000e0e09 */
[----:B------:R-:W-:Y:S02]  /*12e0*/  IMAD.MOV.U32 R9, RZ, RZ, RZ ;  /* 0x000000ffff097224 */ /* 0x000fe400078e00ff */
[----:B------:R-:W-:-:S04]  /*12f0*/  IMAD.WIDE.U32 R24, P0, R25, R8, R24 ;  /* 0x0000000819187225 */ /* 0x000fc80007800018 */
[C---:B------:R-:W-:Y:S02]  /*1300*/  IMAD R12, R27.reuse, R8, RZ ;  /* 0x000000081b0c7224 */ /* 0x040fe400078e02ff */
[----:B------:R-:W-:-:S04]  /*1310*/  IMAD.HI.U32 R25, P1, R27, R29, R24 ;  /* 0x0000001d1b197227 */ /* 0x000fc80007820018 */
[----:B------:R-:W-:Y:S01]  /*1320*/  IMAD.HI.U32 R8, R27, R8, RZ ;  /* 0x000000081b087227 */ /* 0x000fe200078e00ff */
[----:B------:R-:W-:-:S03]  /*1330*/  IADD3 R25, P2, PT, R12, R25, RZ ;  /* 0x000000190c197210 */ /* 0x000fc60007f5e0ff */
[----:B------:R-:W-:Y:S02]  /*1340*/  IMAD.X R27, R8, 0x1, R27, P0 ;  /* 0x00000001081b7824 */ /* 0x000fe400000e061b */
[----:B------:R-:W-:-:S03]  /*1350*/  IMAD.HI.U32 R8, R25, R23, RZ ;  /* 0x0000001719087227 */ /* 0x000fc600078e00ff */
[----:B------:R-:W-:Y:S01]  /*1360*/  IADD3.X R27, PT, PT, RZ, RZ, R27, P2, P1 ;  /* 0x000000ffff1b7210 */ /* 0x000fe200017e241b */
[----:B------:R-:W-:-:S04]  /*1370*/  IMAD.WIDE.U32 R8, R25, R10, R8 ;  /* 0x0000000a19087225 */ /* 0x000fc800078e0008 */
[C---:B------:R-:W-:Y:S02]  /*1380*/  IMAD R25, R27.reuse, R10, RZ ;  /* 0x0000000a1b197224 */ /* 0x040fe400078e02ff */
[----:B------:R-:W-:-:S04]  /*1390*/  IMAD.HI.U32 R8, P0, R27, R23, R8 ;  /* 0x000000171b087227 */ /* 0x000fc80007800008 */
[----:B------:R-:W-:Y:S01]  /*13a0*/  IMAD.HI.U32 R12, R27, R10, RZ ;  /* 0x0000000a1b0c7227 */ /* 0x000fe200078e00ff */
[----:B------:R-:W-:-:S03]  /*13b0*/  IADD3 R25, P1, PT, R25, R8, RZ ;  /* 0x0000000819197210 */ /* 0x000fc60007f3e0ff */
[----:B------:R-:W-:Y:S02]  /*13c0*/  IMAD.X R12, RZ, RZ, R12, P0 ;  /* 0x000000ffff0c7224 */ /* 0x000fe400000e060c */
[----:B------:R-:W-:-:S04]  /*13d0*/  IMAD.WIDE.U32 R8, R25, R16, RZ ;  /* 0x0000001019087225 */ /* 0x000fc800078e00ff */
[----:B------:R-:W-:Y:S01]  /*13e0*/  IMAD.X R27, RZ, RZ, R12, P1 ;  /* 0x000000ffff1b7224 */ /* 0x000fe200008e060c */
[----:B------:R-:W-:Y:S01]  /*13f0*/  IADD3 R23, P1, PT, -R8, R23, RZ ;  /* 0x0000001708177210 */ /* 0x000fe20007f3e1ff */
[C---:B------:R-:W-:Y:S01]  /*1400*/  IMAD R9, R25.reuse, R17, R9 ;  /* 0x0000001119097224 */ /* 0x040fe200078e0209 */
[----:B------:R-:W-:Y:S02]  /*1410*/  IADD3 R8, P2, PT, R25, 0x1, RZ ;  /* 0x0000000119087810 */ /* 0x000fe40007f5e0ff */
[-C--:B------:R-:W-:Y:S01]  /*1420*/  ISETP.GE.U32.AND P0, PT, R23, R16.reuse, PT ;  /* 0x000000101700720c */ /* 0x080fe20003f06070 */
[----:B------:R-:W-:-:S04]  /*1430*/  IMAD R9, R27, R16, R9 ;  /* 0x000000101b097224 */ /* 0x000fc800078e0209 */
[----:B------:R-:W-:Y:S01]  /*1440*/  IMAD.X R14, R10, 0x1, ~R9, P1 ;  /* 0x000000010a0e7824 */ /* 0x000fe200008e0e09 */
[----:B------:R-:W-:Y:S01]  /*1450*/  IADD3 R9, P1, PT, -R16, R23, RZ ;  /* 0x0000001710097210 */ /* 0x000fe20007f3e1ff */
[----:B------:R-:W-:-:S03]  /*1460*/  IMAD.X R10, RZ, RZ, R27, P2 ;  /* 0x000000ffff0a7224 */ /* 0x000fc600010e061b */
[C---:B------:R-:W-:Y:S01]  /*1470*/  ISETP.GE.U32.AND.EX P0, PT, R14.reuse, R17, PT, P0 ;  /* 0x000000110e00720c */ /* 0x040fe20003f06100 */
[----:B------:R-:W-:Y:S01]  /*1480*/  IMAD.X R12, R14, 0x1, ~R17, P1 ;  /* 0x000000010e0c7824 */ /* 0x000fe200008e0e11 */
[----:B------:R-:W-:Y:S02]  /*1490*/  ISETP.NE.U32.AND P1, PT, R16, RZ, PT ;  /* 0x000000ff1000720c */ /* 0x000fe40003f25070 */
[----:B------:R-:W-:Y:S02]  /*14a0*/  SEL R9, R9, R23, P0 ;  /* 0x0000001709097207 */ /* 0x000fe40000000000 */
[----:B------:R-:W-:Y:S02]  /*14b0*/  SEL R25, R8, R25, P0 ;  /* 0x0000001908197207 */ /* 0x000fe40000000000 */
[----:B------:R-:W-:Y:S02]  /*14c0*/  SEL R8, R12, R14, P0 ;  /* 0x0000000e0c087207 */ /* 0x000fe40000000000 */
[----:B------:R-:W-:-:S02]  /*14d0*/  SEL R27, R10, R27, P0 ;  /* 0x0000001b0a1b7207 */ /* 0x000fc40000000000 */
[----:B------:R-:W-:Y:S01]  /*14e0*/  ISETP.GE.U32.AND P0, PT, R9, R16, PT ;  /* 0x000000100900720c */ /* 0x000fe20003f06070 */
[----:B------:R-:W-:Y:S01]  /*14f0*/  IMAD.MOV.U32 R9, RZ, RZ, 0x0 ;  /* 0x00000000ff097424 */ /* 0x000fe200078e00ff */
[----:B------:R-:W-:Y:S02]  /*1500*/  IADD3 R10, P2, PT, R25, 0x1, RZ ;  /* 0x00000001190a7810 */ /* 0x000fe40007f5e0ff */
[----:B------:R-:W-:Y:S02]  /*1510*/  ISETP.GE.U32.AND.EX P0, PT, R8, R17, PT, P0 ;  /* 0x000000110800720c */ /* 0x000fe40003f06100 */
[----:B------:R-:W-:Y:S01]  /*1520*/  ISETP.NE.AND.EX P1, PT, R17, RZ, PT, P1 ;  /* 0x000000ff1100720c */ /* 0x000fe20003f25310 */
[----:B------:R-:W-:Y:S01]  /*1530*/  IMAD.X R8, RZ, RZ, R27, P2 ;  /* 0x000000ffff087224 */ /* 0x000fe200010e061b */
[----:B------:R-:W-:-:S04]  /*1540*/  SEL R10, R10, R25, P0 ;  /* 0x000000190a0a7207 */ /* 0x000fc80000000000 */
[----:B------:R-:W-:Y:S01]  /*1550*/  SEL R17, R8, R27, P0 ;  /* 0x0000001b08117207 */ /* 0x000fe20000000000 */
[----:B------:R-:W-:Y:S01]  /*1560*/  IMAD.MOV.U32 R8, RZ, RZ, R0 ;  /* 0x000000ffff087224 */ /* 0x000fe200078e0000 */
[----:B------:R-:W-:Y:S02]  /*1570*/  SEL R10, R10, 0xffffffff, P1 ;  /* 0xffffffff0a0a7807 */ /* 0x000fe40000800000 */
[----:B------:R-:W-:Y:S01]  /*1580*/  SEL R17, R17, 0xffffffff, P1 ;  /* 0xffffffff11117807 */ /* 0x000fe20000800000 */
[----:B------:R-:W-:Y:S06]  /*1590*/  RET.REL.NODEC R8 `(reduce_max_arbitrary) ;  /* 0xffffffe808987950 */ /* 0x000fec0003c3ffff */
.L_x_15:
[----:B------:R-:W-:-:S00]  /*15a0*/  BRA `(.L_x_15) ;  /* 0xfffffffc00fc7947 */ /* 0x000fc0000383ffff */
[----:B------:R-:W-:-:S00]  /*15b0*/  NOP ;  /* 0x0000000000007918 */ /* 0x000fc00000000000 */
        /* <DEDUP_REMOVED lines=12> */
.L_x_16:


//--------------------- .nv.shared.reduce_max_arbitrary --------------------------
	.section	.nv.shared.reduce_max_arbitrary,"aw",@nobits
	.sectionflags	@""
	.align	16
	.zero		1024


//--------------------- .nv.shared.reserved.0     --------------------------
	.section	.nv.shared.reserved.0,"aw",@nobits
	.weak		__nv_reservedSMEM_offset_0_alias
	.size		__nv_reservedSMEM_offset_0_alias, 0, 64
	.other		__nv_reservedSMEM_offset_0_alias,@"STO_CUDA_RESERVED_SHARED STV_DEFAULT"
__nv_reservedSMEM_offset_0_alias:
	.zero		0
	.zero		64


//--------------------- .nv.constant0.reduce_max_arbitrary --------------------------
	.section	.nv.constant0.reduce_max_arbitrary,"a",@progbits
	.sectionflags	@""
	.align	4
.nv.constant0.reduce_max_arbitrary:
	.zero		916


//--------------------- SYMBOLS --------------------------

	.type		.nv.reservedSmem.offset0,@object
	.size		.nv.reservedSmem.offset0,0x4
	.type		.nv.reservedSmem.cap,@object
	.size		.nv.reservedSmem.cap,0x4
